	.headerflags	@"EF_CUDA_TEXMODE_UNIFIED EF_CUDA_64BIT_ADDRESS EF_CUDA_ACCELERATORS EF_CUDA_SM90 EF_CUDA_VIRTUAL_SM(EF_CUDA_SM90)"
	.elftype	@"ET_EXEC"


//--------------------- .nv.info                  --------------------------
	.section	.nv.info,"",@"SHT_CUDA_INFO"
	.align	4


	//----- nvinfo : EIATTR_REGCOUNT
	.align		4
        /*0000*/ 	.byte	0x04, 0x2f
        /*0002*/ 	.short	(.L_1 - .L_0)
	.align		4
.L_0:
        /*0004*/ 	.word	index@(triton_poi_fused_convolution_leaky_relu_3)
        /*0008*/ 	.word	0x0000000c


	//----- nvinfo : EIATTR_MIN_STACK_SIZE
	.align		4
.L_1:
        /*000c*/ 	.byte	0x04, 0x12
        /*000e*/ 	.short	(.L_3 - .L_2)
	.align		4
.L_2:
        /*0010*/ 	.word	index@(triton_poi_fused_convolution_leaky_relu_3)
        /*0014*/ 	.word	0x00000000


	//----- nvinfo : EIATTR_FRAME_SIZE
	.align		4
.L_3:
        /*0018*/ 	.byte	0x04, 0x11
        /*001a*/ 	.short	(.L_5 - .L_4)
	.align		4
.L_4:
        /*001c*/ 	.word	index@(triton_poi_fused_convolution_leaky_relu_3)
        /*0020*/ 	.word	0x00000000


	//----- nvinfo : EIATTR_MIN_STACK_SIZE
	.align		4
.L_5:
        /*0024*/ 	.byte	0x04, 0x12
        /*0026*/ 	.short	(.L_7 - .L_6)
	.align		4
.L_6:
        /*0028*/ 	.word	index@(triton_poi_fused_convolution_leaky_relu_3)
        /*002c*/ 	.word	0x00000000
.L_7:


//--------------------- .nv.info.triton_poi_fused_convolution_leaky_relu_3 --------------------------
	.section	.nv.info.triton_poi_fused_convolution_leaky_relu_3,"",@"SHT_CUDA_INFO"
	.sectionflags	@""
	.align	4


	//----- nvinfo : EIATTR_CUDA_API_VERSION
	.align		4
        /*0000*/ 	.byte	0x04, 0x37
        /*0002*/ 	.short	(.L_9 - .L_8)
.L_8:
        /*0004*/ 	.word	0x0000007c


	//----- nvinfo : EIATTR_KPARAM_INFO
	.align		4
.L_9:
        /*0008*/ 	.byte	0x04, 0x17
        /*000a*/ 	.short	(.L_11 - .L_10)
.L_10:
        /*000c*/ 	.word	0x00000000
        /*0010*/ 	.short	0x0002
        /*0012*/ 	.short	0x0010
        /*0014*/ 	.byte	0x00, 0xf0, 0x11, 0x00


	//----- nvinfo : EIATTR_KPARAM_INFO
	.align		4
.L_11:
        /*0018*/ 	.byte	0x04, 0x17
        /*001a*/ 	.short	(.L_13 - .L_12)
.L_12:
        /*001c*/ 	.word	0x00000000
        /*0020*/ 	.short	0x0001
        /*0022*/ 	.short	0x0008
        /*0024*/ 	.byte	0x00, 0xf4, 0x21, 0x00


	//----- nvinfo : EIATTR_KPARAM_INFO
	.align		4
.L_13:
        /*0028*/ 	.byte	0x04, 0x17
        /*002a*/ 	.short	(.L_15 - .L_14)
.L_14:
        /*002c*/ 	.word	0x00000000
        /*0030*/ 	.short	0x0000
        /*0032*/ 	.short	0x0000
        /*0034*/ 	.byte	0x00, 0xf4, 0x21, 0x00


	//----- nvinfo : EIATTR_SPARSE_MMA_MASK
	.align		4
.L_15:
        /*0038*/ 	.byte	0x03, 0x50
        /*003a*/ 	.short	0x0000


	//----- nvinfo : EIATTR_MAXREG_COUNT
	.align		4
        /*003c*/ 	.byte	0x03, 0x1b
        /*003e*/ 	.short	0x00ff


	//----- nvinfo : EIATTR_EXIT_INSTR_OFFSETS
	.align		4
        /*0040*/ 	.byte	0x04, 0x1c
        /*0042*/ 	.short	(.L_17 - .L_16)


	//   ....[0]....
.L_16:
        /*0044*/ 	.word	0x00000190


	//   ....[1]....
        /*0048*/ 	.word	0x000001b0


	//----- nvinfo : EIATTR_REQNTID
	.align		4
.L_17:
        /*004c*/ 	.byte	0x04, 0x10
        /*004e*/ 	.short	(.L_19 - .L_18)
.L_18:
        /*0050*/ 	.word	0x00000080
        /*0054*/ 	.word	0x00000001
        /*0058*/ 	.word	0x00000001


	//----- nvinfo : EIATTR_CBANK_PARAM_SIZE
	.align		4
.L_19:
        /*005c*/ 	.byte	0x03, 0x19
        /*005e*/ 	.short	0x0014


	//----- nvinfo : EIATTR_PARAM_CBANK
	.align		4
        /*0060*/ 	.byte	0x04, 0x0a
        /*0062*/ 	.short	(.L_21 - .L_20)
	.align		4
.L_20:
        /*0064*/ 	.word	index@(.nv.constant0.triton_poi_fused_convolution_leaky_relu_3)
        /*0068*/ 	.short	0x0210
        /*006a*/ 	.short	0x0014


	//----- nvinfo : EIATTR_SW_WAR
	.align		4
.L_21:
        /*006c*/ 	.byte	0x04, 0x36
        /*006e*/ 	.short	(.L_23 - .L_22)
.L_22:
        /*0070*/ 	.word	0x00000008
.L_23:


//--------------------- .nv.callgraph             --------------------------
	.section	.nv.callgraph,"",@"SHT_CUDA_CALLGRAPH"
	.align	4
	.sectionentsize	8
	.align		4
        /*0000*/ 	.word	0x00000000
	.align		4
        /*0004*/ 	.word	0xffffffff
	.align		4
        /*0008*/ 	.word	0x00000000
	.align		4
        /*000c*/ 	.word	0xfffffffe
	.align		4
        /*0010*/ 	.word	0x00000000
	.align		4
        /*0014*/ 	.word	0xfffffffd
	.align		4
        /*0018*/ 	.word	0x00000000
	.align		4
        /*001c*/ 	.word	0xfffffffc


//--------------------- .text.triton_poi_fused_convolution_leaky_relu_3 --------------------------
	.section	.text.triton_poi_fused_convolution_leaky_relu_3,"ax",@progbits
	.align	128
        .global         triton_poi_fused_convolution_leaky_relu_3
        .type           triton_poi_fused_convolution_leaky_relu_3,@function
        .size           triton_poi_fused_convolution_leaky_relu_3,(.L_x_1 - triton_poi_fused_convolution_leaky_relu_3)
        .other          triton_poi_fused_convolution_leaky_relu_3,@"STO_CUDA_ENTRY STV_DEFAULT"
triton_poi_fused_convolution_leaky_relu_3:
.text.triton_poi_fused_convolution_leaky_relu_3:
[----:B------:R-:W0:Y:S02]  /*0000*/  LDC R1, c[0x0][0x28] ;  /* 0x00000a00ff017b82 */ /* 0x000e240000000800 */
[----:B------:R-:W1:Y:S01]  /*0010*/  S2R R0, SR_TID.X ;  /* 0x0000000000007919 */ /* 0x000e620000002100 */
[----:B------:R-:W2:Y:S01]  /*0020*/  LDC.64 R2, c[0x0][0x210] ;  /* 0x00008400ff027b82 */ /* 0x000ea20000000a00 */
[----:B------:R-:W-:Y:S01]  /*0030*/  ULDC.64 UR4, c[0x0][0x208] ;  /* 0x0000820000047ab9 */ /* 0x000fe20000000a00 */
[----:B------:R-:W3:Y:S01]  /*0040*/  S2R R7, SR_CTAID.X ;  /* 0x0000000000077919 */ /* 0x000ee20000002500 */
[----:B-1----:R-:W-:Y:S02]  /*0050*/  LOP3.LUT R0, R0, 0x7f, RZ, 0xc0, !PT ;  /* 0x0000007f00007812 */ /* 0x002fe400078ec0ff */
[----:B---3--:R-:W-:-:S03]  /*0060*/  SHF.R.S32.HI R4, RZ, 0x18, R7 ;  /* 0x00000018ff047819 */ /* 0x008fc60000011407 */
[----:B------:R-:W-:Y:S01]  /*0070*/  IMAD R7, R7, 0x80, R0 ;  /* 0x0000008007077824 */ /* 0x000fe200078e0200 */
[----:B------:R-:W-:-:S03]  /*0080*/  SGXT R0, R4, 0x1 ;  /* 0x000000010400781a */ /* 0x000fc60000000200 */
[C---:B--2---:R-:W-:Y:S01]  /*0090*/  IMAD.WIDE R2, R7.reuse, 0x4, R2 ;  /* 0x0000000407027825 */ /* 0x044fe200078e0202 */
[----:B------:R-:W1:Y:S01]  /*00a0*/  LDC.64 R4, c[0x0][0x218] ;  /* 0x00008600ff047b82 */ /* 0x000e620000000a00 */
[----:B------:R-:W-:Y:S02]  /*00b0*/  ISETP.GE.AND P1, PT, R7, 0x800, PT ;  /* 0x000008000700780c */ /* 0x000fe40003f26270 */
[----:B------:R-:W-:Y:S01]  /*00c0*/  LEA.HI R0, R0, R7, RZ, 0x4 ;  /* 0x0000000700007211 */ /* 0x000fe200078f20ff */
[----:B------:R-:W-:-:S03]  /*00d0*/  IMAD.MOV.U32 R7, RZ, RZ, RZ ;  /* 0x000000ffff077224 */ /* 0x000fc600078e00ff */
[----:B------:R-:W-:-:S04]  /*00e0*/  SHF.R.S32.HI R0, RZ, 0x4, R0 ;  /* 0x00000004ff007819 */ /* 0x000fc80000011400 */
[----:B------:R-:W-:-:S04]  /*00f0*/  LEA.HI R6, R0, R0, RZ, 0x5 ;  /* 0x0000000000067211 */ /* 0x000fc800078f28ff */
[----:B------:R-:W-:-:S05]  /*0100*/  LOP3.LUT R9, R6, 0xffffffe0, RZ, 0xc0, !PT ;  /* 0xffffffe006097812 */ /* 0x000fca00078ec0ff */
[----:B------:R-:W-:Y:S02]  /*0110*/  IMAD.IADD R9, R0, 0x1, -R9 ;  /* 0x0000000100097824 */ /* 0x000fe400078e0a09 */
[----:B------:R-:W-:Y:S02]  /*0120*/  IMAD.MOV.U32 R0, RZ, RZ, RZ ;  /* 0x000000ffff007224 */ /* 0x000fe400078e00ff */
[----:B-1----:R-:W-:-:S04]  /*0130*/  IMAD.WIDE R4, R9, 0x4, R4 ;  /* 0x0000000409047825 */ /* 0x002fc800078e0204 */
[----:B------:R-:W2:Y:S04]  /*0140*/  @!P1 LDG.E R0, desc[UR4][R2.64] ;  /* 0x0000000402009981 */ /* 0x000ea8000c1e1900 */
[----:B------:R-:W2:Y:S02]  /*0150*/  @!P1 LDG.E.EL R7, desc[UR4][R4.64] ;  /* 0x0000000404079981 */ /* 0x000ea4000c2e1900 */
[----:B--2---:R-:W-:Y:S01]  /*0160*/  FSETP.GT.AND P0, PT, R0, -R7, PT ;  /* 0x800000070000720b */ /* 0x004fe20003f04000 */
[----:B------:R-:W-:-:S12]  /*0170*/  FADD R7, R7, R0 ;  /* 0x0000000007077221 */ /* 0x000fd80000000000 */
[----:B------:R-:W-:Y:S01]  /*0180*/  @!P0 FMUL R7, R7, 0.10000000149011611938 ;  /* 0x3dcccccd07078820 */ /* 0x000fe20000400000 */
[----:B------:R-:W-:Y:S06]  /*0190*/  @P1 EXIT ;  /* 0x000000000000194d */ /* 0x000fec0003800000 */
[----:B------:R-:W-:Y:S01]  /*01a0*/  STG.E desc[UR4][R2.64], R7 ;  /* 0x0000000702007986 */ /* 0x000fe2000c101904 */
[----:B------:R-:W-:Y:S05]  /*01b0*/  EXIT ;  /* 0x000000000000794d */ /* 0x000fea0003800000 */
.L_x_0:
[----:B------:R-:W-:-:S00]  /*01c0*/  BRA `(.L_x_0) ;  /* 0xfffffffc00fc7947 */ /* 0x000fc0000383ffff */
[----:B------:R-:W-:-:S00]  /*01d0*/  NOP ;  /* 0x0000000000007918 */ /* 0x000fc00000000000 */
        /* <DEDUP_REMOVED lines=10> */
.L_x_1:


//--------------------- .nv.constant0.triton_poi_fused_convolution_leaky_relu_3 --------------------------
	.section	.nv.constant0.triton_poi_fused_convolution_leaky_relu_3,"a",@progbits
	.sectionflags	@""
	.align	4
.nv.constant0.triton_poi_fused_convolution_leaky_relu_3:
	.zero		548
